	.headerflags	@"EF_CUDA_TEXMODE_UNIFIED EF_CUDA_64BIT_ADDRESS EF_CUDA_ACCELERATORS EF_CUDA_SM90 EF_CUDA_VIRTUAL_SM(EF_CUDA_SM90)"
	.elftype	@"ET_EXEC"


//--------------------- .nv.info                  --------------------------
	.section	.nv.info,"",@"SHT_CUDA_INFO"
	.align	4


	//----- nvinfo : EIATTR_REGCOUNT
	.align		4
        /*0000*/ 	.byte	0x04, 0x2f
        /*0002*/ 	.short	(.L_3 - .L_2)
	.align		4
.L_2:
        /*0004*/ 	.word	index@(triton_poi_fused__native_batch_norm_legit_no_training_add_native_batch_norm_backward_relu_17)
        /*0008*/ 	.word	0x00000025


	//----- nvinfo : EIATTR_MIN_STACK_SIZE
	.align		4
.L_3:
        /*000c*/ 	.byte	0x04, 0x12
        /*000e*/ 	.short	(.L_5 - .L_4)
	.align		4
.L_4:
        /*0010*/ 	.word	index@(triton_poi_fused__native_batch_norm_legit_no_training_add_native_batch_norm_backward_relu_17)
        /*0014*/ 	.word	0x00000000


	//----- nvinfo : EIATTR_FRAME_SIZE
	.align		4
.L_5:
        /*0018*/ 	.byte	0x04, 0x11
        /*001a*/ 	.short	(.L_7 - .L_6)
	.align		4
.L_6:
        /*001c*/ 	.word	index@(triton_poi_fused__native_batch_norm_legit_no_training_add_native_batch_norm_backward_relu_17)
        /*0020*/ 	.word	0x00000000


	//----- nvinfo : EIATTR_MIN_STACK_SIZE
	.align		4
.L_7:
        /*0024*/ 	.byte	0x04, 0x12
        /*0026*/ 	.short	(.L_9 - .L_8)
	.align		4
.L_8:
        /*0028*/ 	.word	index@(triton_poi_fused__native_batch_norm_legit_no_training_add_native_batch_norm_backward_relu_17)
        /*002c*/ 	.word	0x00000000
.L_9:


//--------------------- .nv.info.triton_poi_fused__native_batch_norm_legit_no_training_add_native_batch_norm_backward_relu_17 --------------------------
	.section	.nv.info.triton_poi_fused__native_batch_norm_legit_no_training_add_native_batch_norm_backward_relu_17,"",@"SHT_CUDA_INFO"
	.sectionflags	@""
	.align	4


	//----- nvinfo : EIATTR_CUDA_API_VERSION
	.align		4
        /*0000*/ 	.byte	0x04, 0x37
        /*0002*/ 	.short	(.L_11 - .L_10)
.L_10:
        /*0004*/ 	.word	0x0000007c


	//----- nvinfo : EIATTR_KPARAM_INFO
	.align		4
.L_11:
        /*0008*/ 	.byte	0x04, 0x17
        /*000a*/ 	.short	(.L_13 - .L_12)
.L_12:
        /*000c*/ 	.word	0x00000000
        /*0010*/ 	.short	0x0008
        /*0012*/ 	.short	0x0040
        /*0014*/ 	.byte	0x00, 0xf0, 0x11, 0x00


	//----- nvinfo : EIATTR_KPARAM_INFO
	.align		4
.L_13:
        /*0018*/ 	.byte	0x04, 0x17
        /*001a*/ 	.short	(.L_15 - .L_14)
.L_14:
        /*001c*/ 	.word	0x00000000
        /*0020*/ 	.short	0x0007
        /*0022*/ 	.short	0x0038
        /*0024*/ 	.byte	0x00, 0xf4, 0x21, 0x00


	//----- nvinfo : EIATTR_KPARAM_INFO
	.align		4
.L_15:
        /*0028*/ 	.byte	0x04, 0x17
        /*002a*/ 	.short	(.L_17 - .L_16)
.L_16:
        /*002c*/ 	.word	0x00000000
        /*0030*/ 	.short	0x0006
        /*0032*/ 	.short	0x0030
        /*0034*/ 	.byte	0x00, 0xf4, 0x21, 0x00


	//----- nvinfo : EIATTR_KPARAM_INFO
	.align		4
.L_17:
        /*0038*/ 	.byte	0x04, 0x17
        /*003a*/ 	.short	(.L_19 - .L_18)
.L_18:
        /*003c*/ 	.word	0x00000000
        /*0040*/ 	.short	0x0005
        /*0042*/ 	.short	0x0028
        /*0044*/ 	.byte	0x00, 0xf4, 0x21, 0x00


	//----- nvinfo : EIATTR_KPARAM_INFO
	.align		4
.L_19:
        /*0048*/ 	.byte	0x04, 0x17
        /*004a*/ 	.short	(.L_21 - .L_20)
.L_20:
        /*004c*/ 	.word	0x00000000
        /*0050*/ 	.short	0x0004
        /*0052*/ 	.short	0x0020
        /*0054*/ 	.byte	0x00, 0xf4, 0x21, 0x00


	//----- nvinfo : EIATTR_KPARAM_INFO
	.align		4
.L_21:
        /*0058*/ 	.byte	0x04, 0x17
        /*005a*/ 	.short	(.L_23 - .L_22)
.L_22:
        /*005c*/ 	.word	0x00000000
        /*0060*/ 	.short	0x0003
        /*0062*/ 	.short	0x0018
        /*0064*/ 	.byte	0x00, 0xf4, 0x21, 0x00


	//----- nvinfo : EIATTR_KPARAM_INFO
	.align		4
.L_23:
        /*0068*/ 	.byte	0x04, 0x17
        /*006a*/ 	.short	(.L_25 - .L_24)
.L_24:
        /*006c*/ 	.word	0x00000000
        /*0070*/ 	.short	0x0002
        /*0072*/ 	.short	0x0010
        /*0074*/ 	.byte	0x00, 0xf4, 0x21, 0x00


	//----- nvinfo : EIATTR_KPARAM_INFO
	.align		4
.L_25:
        /*0078*/ 	.byte	0x04, 0x17
        /*007a*/ 	.short	(.L_27 - .L_26)
.L_26:
        /*007c*/ 	.word	0x00000000
        /*0080*/ 	.short	0x0001
        /*0082*/ 	.short	0x0008
        /*0084*/ 	.byte	0x00, 0xf4, 0x21, 0x00


	//----- nvinfo : EIATTR_KPARAM_INFO
	.align		4
.L_27:
        /*0088*/ 	.byte	0x04, 0x17
        /*008a*/ 	.short	(.L_29 - .L_28)
.L_28:
        /*008c*/ 	.word	0x00000000
        /*0090*/ 	.short	0x0000
        /*0092*/ 	.short	0x0000
        /*0094*/ 	.byte	0x00, 0xf4, 0x21, 0x00


	//----- nvinfo : EIATTR_SPARSE_MMA_MASK
	.align		4
.L_29:
        /*0098*/ 	.byte	0x03, 0x50
        /*009a*/ 	.short	0x0000


	//----- nvinfo : EIATTR_MAXREG_COUNT
	.align		4
        /*009c*/ 	.byte	0x03, 0x1b
        /*009e*/ 	.short	0x00ff


	//----- nvinfo : EIATTR_EXIT_INSTR_OFFSETS
	.align		4
        /*00a0*/ 	.byte	0x04, 0x1c
        /*00a2*/ 	.short	(.L_31 - .L_30)


	//   ....[0]....
.L_30:
        /*00a4*/ 	.word	0x00000b50


	//----- nvinfo : EIATTR_REQNTID
	.align		4
.L_31:
        /*00a8*/ 	.byte	0x04, 0x10
        /*00aa*/ 	.short	(.L_33 - .L_32)
.L_32:
        /*00ac*/ 	.word	0x00000080
        /*00b0*/ 	.word	0x00000001
        /*00b4*/ 	.word	0x00000001


	//----- nvinfo : EIATTR_CBANK_PARAM_SIZE
	.align		4
.L_33:
        /*00b8*/ 	.byte	0x03, 0x19
        /*00ba*/ 	.short	0x0044


	//----- nvinfo : EIATTR_PARAM_CBANK
	.align		4
        /*00bc*/ 	.byte	0x04, 0x0a
        /*00be*/ 	.short	(.L_35 - .L_34)
	.align		4
.L_34:
        /*00c0*/ 	.word	index@(.nv.constant0.triton_poi_fused__native_batch_norm_legit_no_training_add_native_batch_norm_backward_relu_17)
        /*00c4*/ 	.short	0x0210
        /*00c6*/ 	.short	0x0044


	//----- nvinfo : EIATTR_SW_WAR
	.align		4
.L_35:
        /*00c8*/ 	.byte	0x04, 0x36
        /*00ca*/ 	.short	(.L_37 - .L_36)
.L_36:
        /*00cc*/ 	.word	0x00000008
.L_37:


//--------------------- .nv.callgraph             --------------------------
	.section	.nv.callgraph,"",@"SHT_CUDA_CALLGRAPH"
	.align	4
	.sectionentsize	8
	.align		4
        /*0000*/ 	.word	0x00000000
	.align		4
        /*0004*/ 	.word	0xffffffff
	.align		4
        /*0008*/ 	.word	0x00000000
	.align		4
        /*000c*/ 	.word	0xfffffffe
	.align		4
        /*0010*/ 	.word	0x00000000
	.align		4
        /*0014*/ 	.word	0xfffffffd
	.align		4
        /*0018*/ 	.word	0x00000000
	.align		4
        /*001c*/ 	.word	0xfffffffc


//--------------------- .nv.constant4             --------------------------
	.section	.nv.constant4,"a",@progbits
	.align	8
	.align		8
.nv.constant4:
        /*0000*/ 	.dword	_$_str
	.align		8
        /*0008*/ 	.dword	_$_str_$_2


//--------------------- .text.triton_poi_fused__native_batch_norm_legit_no_training_add_native_batch_norm_backward_relu_17 --------------------------
	.section	.text.triton_poi_fused__native_batch_norm_legit_no_training_add_native_batch_norm_backward_relu_17,"ax",@progbits
	.align	128
        .global         triton_poi_fused__native_batch_norm_legit_no_training_add_native_batch_norm_backward_relu_17
        .type           triton_poi_fused__native_batch_norm_legit_no_training_add_native_batch_norm_backward_relu_17,@function
        .size           triton_poi_fused__native_batch_norm_legit_no_training_add_native_batch_norm_backward_relu_17,(.L_x_1 - triton_poi_fused__native_batch_norm_legit_no_training_add_native_batch_norm_backward_relu_17)
        .other          triton_poi_fused__native_batch_norm_legit_no_training_add_native_batch_norm_backward_relu_17,@"STO_CUDA_ENTRY STV_DEFAULT"
triton_poi_fused__native_batch_norm_legit_no_training_add_native_batch_norm_backward_relu_17:
.text.triton_poi_fused__native_batch_norm_legit_no_training_add_native_batch_norm_backward_relu_17:
[----:B------:R-:W-:Y:S01]  /*0000*/  LDC R1, c[0x0][0x28] ;  /* 0x00000a00ff017b82 */ /* 0x000fe20000000800 */
[----:B------:R-:W1:Y:S07]  /*0010*/  S2R R0, SR_TID.X ;  /* 0x0000000000007919 */ /* 0x000e6e0000002100 */
[----:B------:R-:W2:Y:S01]  /*0020*/  LDC.64 R16, c[0x0][0x210] ;  /* 0x00008400ff107b82 */ /* 0x000ea20000000a00 */
[----:B------:R-:W-:Y:S01]  /*0030*/  ULDC.64 UR4, c[0x0][0x208] ;  /* 0x0000820000047ab9 */ /* 0x000fe20000000a00 */
[----:B------:R-:W3:Y:S06]  /*0040*/  S2R R3, SR_CTAID.X ;  /* 0x0000000000037919 */ /* 0x000eec0000002500 */
[----:B------:R-:W4:Y:S08]  /*0050*/  LDC.64 R18, c[0x0][0x218] ;  /* 0x00008600ff127b82 */ /* 0x000f300000000a00 */
[----:B------:R-:W5:Y:S08]  /*0060*/  LDC.64 R28, c[0x0][0x228] ;  /* 0x00008a00ff1c7b82 */ /* 0x000f700000000a00 */
[----:B------:R-:W5:Y:S01]  /*0070*/  LDC.64 R32, c[0x0][0x220] ;  /* 0x00008800ff207b82 */ /* 0x000f620000000a00 */
[----:B-1----:R-:W-:-:S04]  /*0080*/  SHF.L.U32 R0, R0, 0x2, RZ ;  /* 0x0000000200007819 */ /* 0x002fc800000006ff */
[----:B------:R-:W-:-:S04]  /*0090*/  LOP3.LUT R0, R0, 0x1fc, RZ, 0xc0, !PT ;  /* 0x000001fc00007812 */ /* 0x000fc800078ec0ff */
[----:B---3--:R-:W-:-:S05]  /*00a0*/  LEA R0, R3, R0, 0xa ;  /* 0x0000000003007211 */ /* 0x008fca00078e50ff */
[----:B--2---:R-:W-:-:S04]  /*00b0*/  IMAD.WIDE R16, R0, 0x4, R16 ;  /* 0x0000000400107825 */ /* 0x004fc800078e0210 */
[C---:B----4-:R-:W-:Y:S01]  /*00c0*/  IMAD.WIDE R18, R0.reuse, 0x4, R18 ;  /* 0x0000000400127825 */ /* 0x050fe200078e0212 */
[----:B------:R-:W2:Y:S04]  /*00d0*/  LDG.E.128 R12, desc[UR4][R16.64] ;  /* 0x00000004100c7981 */ /* 0x000ea8000c1e1d00 */
[----:B------:R-:W2:Y:S01]  /*00e0*/  LDG.E.128 R20, desc[UR4][R18.64] ;  /* 0x0000000412147981 */ /* 0x000ea2000c1e1d00 */
[----:B------:R-:W-:-:S03]  /*00f0*/  IMAD.HI R3, R0, 0x66666667, RZ ;  /* 0x6666666700037827 */ /* 0x000fc600078e02ff */
[----:B------:R5:W3:Y:S02]  /*0100*/  LDG.E.128 R4, desc[UR4][R16.64+0x800] ;  /* 0x0008000410047981 */ /* 0x000ae4000c1e1d00 */
[----:B------:R-:W-:Y:S02]  /*0110*/  SHF.R.U32.HI R24, RZ, 0x1f, R3 ;  /* 0x0000001fff187819 */ /* 0x000fe40000011603 */
[----:B------:R-:W3:Y:S01]  /*0120*/  LDG.E.128 R8, desc[UR4][R18.64+0x800] ;  /* 0x0008000412087981 */ /* 0x000ee2000c1e1d00 */
[----:B------:R-:W-:Y:S02]  /*0130*/  IADD3 R2, R0, 0x200, RZ ;  /* 0x0000020000027810 */ /* 0x000fe40007ffe0ff */
[----:B------:R-:W-:-:S03]  /*0140*/  LEA.HI.SX32 R3, R3, R24, 0x19 ;  /* 0x0000001803037211 */ /* 0x000fc600078fcaff */
[----:B------:R-:W-:-:S04]  /*0150*/  IMAD.HI R25, R2, 0x66666667, RZ ;  /* 0x6666666702197827 */ /* 0x000fc800078e02ff */
[----:B------:R-:W-:Y:S01]  /*0160*/  IMAD R3, R3, -0x140, R0 ;  /* 0xfffffec003037824 */ /* 0x000fe200078e0200 */
[----:B------:R-:W-:-:S03]  /*0170*/  SHF.R.U32.HI R24, RZ, 0x1f, R25 ;  /* 0x0000001fff187819 */ /* 0x000fc60000011619 */
[----:B-----5:R-:W-:Y:S01]  /*0180*/  IMAD.WIDE R16, R3, 0x4, R28 ;  /* 0x0000000403107825 */ /* 0x020fe200078e021c */
[----:B------:R-:W-:-:S05]  /*0190*/  LEA.HI.SX32 R25, R25, R24, 0x19 ;  /* 0x0000001819197211 */ /* 0x000fca00078fcaff */
[----:B------:R-:W4:Y:S01]  /*01a0*/  LDG.E.EL.128 R16, desc[UR4][R16.64] ;  /* 0x0000000410107981 */ /* 0x000f22000c2e1d00 */
[----:B------:R-:W-:Y:S02]  /*01b0*/  IMAD R2, R25, -0x140, R2 ;  /* 0xfffffec019027824 */ /* 0x000fe400078e0202 */
[----:B--2---:R-:W-:Y:S01]  /*01c0*/  FADD R30, R13, R21 ;  /* 0x000000150d1e7221 */ /* 0x004fe20000000000 */
[----:B------:R-:W-:Y:S01]  /*01d0*/  FADD R27, R12, R20 ;  /* 0x000000140c1b7221 */ /* 0x000fe20000000000 */
[----:B0-----:R-:W-:-:S04]  /*01e0*/  IMAD.WIDE R20, R3, 0x4, R32 ;  /* 0x0000000403147825 */ /* 0x001fc800078e0220 */
[----:B------:R-:W-:-:S04]  /*01f0*/  IMAD.WIDE R12, R2, 0x4, R32 ;  /* 0x00000004020c7825 */ /* 0x000fc800078e0220 */
[----:B------:R-:W-:Y:S01]  /*0200*/  FADD R24, R15, R23 ;  /* 0x000000170f187221 */ /* 0x000fe20000000000 */
[----:B------:R-:W-:Y:S02]  /*0210*/  FADD R25, R14, R22 ;  /* 0x000000160e197221 */ /* 0x000fe40000000000 */
[----:B------:R-:W2:Y:S04]  /*0220*/  LDG.E.EL.128 R20, desc[UR4][R20.64] ;  /* 0x0000000414147981 */ /* 0x000ea8000c2e1d00 */
[----:B------:R-:W5:Y:S01]  /*0230*/  LDG.E.EL.128 R12, desc[UR4][R12.64] ;  /* 0x000000040c0c7981 */ /* 0x000f62000c2e1d00 */
[----:B---3--:R-:W-:Y:S01]  /*0240*/  FADD R26, R7, R11 ;  /* 0x0000000b071a7221 */ /* 0x008fe20000000000 */
[----:B------:R-:W-:Y:S01]  /*0250*/  FADD R7, R6, R10 ;  /* 0x0000000a06077221 */ /* 0x000fe20000000000 */
[----:B----4-:R-:W-:Y:S01]  /*0260*/  FADD R16, R16, 9.9999997473787516356e-06 ;  /* 0x3727c5ac10107421 */ /* 0x010fe20000000000 */
[----:B------:R-:W-:-:S03]  /*0270*/  FADD R17, R17, 9.9999997473787516356e-06 ;  /* 0x3727c5ac11117421 */ /* 0x000fc60000000000 */
[----:B------:R-:W0:Y:S01]  /*0280*/  MUFU.SQRT R11, R16 ;  /* 0x00000010000b7308 */ /* 0x000e220000002000 */
[----:B------:R-:W-:Y:S01]  /*0290*/  FADD R18, R18, 9.9999997473787516356e-06 ;  /* 0x3727c5ac12127421 */ /* 0x000fe20000000000 */
[----:B------:R-:W-:Y:S01]  /*02a0*/  FADD R19, R19, 9.9999997473787516356e-06 ;  /* 0x3727c5ac13137421 */ /* 0x000fe20000000000 */
[----:B------:R-:W-:-:S05]  /*02b0*/  FADD R6, R5, R9 ;  /* 0x0000000905067221 */ /* 0x000fca0000000000 */
[----:B------:R-:W1:Y:S08]  /*02c0*/  MUFU.SQRT R10, R17 ;  /* 0x00000011000a7308 */ /* 0x000e700000002000 */
[----:B------:R-:W3:Y:S01]  /*02d0*/  MUFU.SQRT R9, R18 ;  /* 0x0000001200097308 */ /* 0x000ee20000002000 */
[----:B0-----:R-:W-:-:S07]  /*02e0*/  FSETP.GT.AND P6, PT, R11, 8.50705917302346158658e+37, PT ;  /* 0x7e8000000b00780b */ /* 0x001fce0003fc4000 */
[----:B------:R-:W0:Y:S01]  /*02f0*/  MUFU.SQRT R5, R19 ;  /* 0x0000001300057308 */ /* 0x000e220000002000 */
[C---:B------:R-:W-:Y:S01]  /*0300*/  FSETP.GEU.AND P5, PT, R11.reuse, 1.175494350822287508e-38, PT ;  /* 0x008000000b00780b */ /* 0x040fe20003fae000 */
[----:B------:R-:W-:Y:S01]  /*0310*/  HFMA2.MMA R32, -RZ, RZ, 1.625, 0 ;  /* 0x3e800000ff207435 */ /* 0x000fe200000001ff */
[C---:B-1----:R-:W-:Y:S02]  /*0320*/  FSETP.GT.AND P4, PT, R10.reuse, 8.50705917302346158658e+37, PT ;  /* 0x7e8000000a00780b */ /* 0x042fe40003f84000 */
[----:B------:R-:W-:Y:S01]  /*0330*/  FSETP.GEU.AND P1, PT, R10, 1.175494350822287508e-38, PT ;  /* 0x008000000a00780b */ /* 0x000fe20003f2e000 */
[----:B------:R-:W-:Y:S01]  /*0340*/  @P6 FMUL R11, R11, 0.25 ;  /* 0x3e8000000b0b6820 */ /* 0x000fe20000400000 */
[C---:B---3--:R-:W-:Y:S01]  /*0350*/  FSETP.GT.AND P3, PT, R9.reuse, 8.50705917302346158658e+37, PT ;  /* 0x7e8000000900780b */ /* 0x048fe20003f64000 */
[----:B------:R-:W-:Y:S01]  /*0360*/  FADD R31, R4, R8 ;  /* 0x00000008041f7221 */ /* 0x000fe20000000000 */
[----:B------:R-:W-:-:S03]  /*0370*/  FSETP.GEU.AND P0, PT, R9, 1.175494350822287508e-38, PT ;  /* 0x008000000900780b */ /* 0x000fc60003f0e000 */
[----:B------:R-:W-:Y:S02]  /*0380*/  FSEL R4, R32, 1, P6 ;  /* 0x3f80000020047808 */ /* 0x000fe40003000000 */
[----:B0-----:R-:W-:Y:S01]  /*0390*/  FSETP.GT.AND P2, PT, R5, 8.50705917302346158658e+37, PT ;  /* 0x7e8000000500780b */ /* 0x001fe20003f44000 */
[----:B------:R-:W-:Y:S01]  /*03a0*/  @!P5 FMUL R11, R11, 16777216 ;  /* 0x4b8000000b0bd820 */ /* 0x000fe20000400000 */
[----:B------:R-:W-:Y:S01]  /*03b0*/  FSETP.GEU.AND P6, PT, R5, 1.175494350822287508e-38, PT ;  /* 0x008000000500780b */ /* 0x000fe20003fce000 */
[----:B------:R-:W-:-:S04]  /*03c0*/  @P4 FMUL R10, R10, 0.25 ;  /* 0x3e8000000a0a4820 */ /* 0x000fc80000400000 */
[----:B------:R-:W0:Y:S01]  /*03d0*/  MUFU.RCP R11, R11 ;  /* 0x0000000b000b7308 */ /* 0x000e220000001000 */
[----:B------:R-:W-:Y:S01]  /*03e0*/  @!P1 FMUL R10, R10, 16777216 ;  /* 0x4b8000000a0a9820 */ /* 0x000fe20000400000 */
[----:B------:R-:W-:-:S04]  /*03f0*/  @P3 FMUL R9, R9, 0.25 ;  /* 0x3e80000009093820 */ /* 0x000fc80000400000 */
[----:B------:R-:W-:Y:S01]  /*0400*/  @P2 FMUL R5, R5, 0.25 ;  /* 0x3e80000005052820 */ /* 0x000fe20000400000 */
[----:B------:R-:W-:-:S03]  /*0410*/  @!P0 FMUL R9, R9, 16777216 ;  /* 0x4b80000009098820 */ /* 0x000fc60000400000 */
[----:B------:R-:W-:Y:S01]  /*0420*/  @!P6 FMUL R5, R5, 16777216 ;  /* 0x4b8000000505e820 */ /* 0x000fe20000400000 */
[----:B------:R-:W-:-:S03]  /*0430*/  @!P5 FMUL R4, R4, 16777216 ;  /* 0x4b8000000404d820 */ /* 0x000fc60000400000 */
[----:B------:R-:W-:Y:S01]  /*0440*/  MUFU.RCP R34, R5 ;  /* 0x0000000500227308 */ /* 0x000fe20000001000 */
[----:B--2---:R-:W-:Y:S01]  /*0450*/  FADD R17, -R21, R30 ;  /* 0x0000001e15117221 */ /* 0x004fe20000000100 */
[----:B------:R-:W-:Y:S01]  /*0460*/  FADD R18, -R22, R25 ;  /* 0x0000001916127221 */ /* 0x000fe20000000100 */
[----:B------:R-:W-:Y:S01]  /*0470*/  FADD R19, -R23, R24 ;  /* 0x0000001817137221 */ /* 0x000fe20000000100 */
[----:B-----5:R-:W-:Y:S01]  /*0480*/  FADD R12, -R12, R31 ;  /* 0x0000001f0c0c7221 */ /* 0x020fe20000000100 */
[----:B------:R-:W1:Y:S01]  /*0490*/  LDC.64 R22, c[0x0][0x230] ;  /* 0x00008c00ff167b82 */ /* 0x000e620000000a00 */
[----:B------:R-:W-:-:S07]  /*04a0*/  FADD R16, -R20, R27 ;  /* 0x0000001b14107221 */ /* 0x000fce0000000100 */
[----:B------:R-:W2:Y:S01]  /*04b0*/  LDC.64 R30, c[0x0][0x238] ;  /* 0x00008e00ff1e7b82 */ /* 0x000ea20000000a00 */
[----:B------:R-:W3:Y:S01]  /*04c0*/  MUFU.RCP R20, R10 ;  /* 0x0000000a00147308 */ /* 0x000ee20000001000 */
[----:B------:R-:W-:Y:S01]  /*04d0*/  FADD R14, -R14, R7 ;  /* 0x000000070e0e7221 */ /* 0x000fe20000000100 */
[----:B------:R-:W-:Y:S01]  /*04e0*/  FSEL R7, R32, 1, P4 ;  /* 0x3f80000020077808 */ /* 0x000fe20002000000 */
[----:B0-----:R-:W-:-:S05]  /*04f0*/  FMUL R25, R11, R4 ;  /* 0x000000040b197220 */ /* 0x001fca0000400000 */
[----:B------:R2:W0:Y:S01]  /*0500*/  MUFU.RCP R21, R9 ;  /* 0x0000000900157308 */ /* 0x0004220000001000 */
[C---:B------:R-:W-:Y:S01]  /*0510*/  FSEL R4, R32.reuse, 1, P3 ;  /* 0x3f80000020047808 */ /* 0x040fe20001800000 */
[----:B------:R-:W-:Y:S01]  /*0520*/  @!P1 FMUL R7, R7, 16777216 ;  /* 0x4b80000007079820 */ /* 0x000fe20000400000 */
[----:B------:R-:W-:Y:S01]  /*0530*/  FSEL R11, R32, 1, P2 ;  /* 0x3f800000200b7808 */ /* 0x000fe20001000000 */
[----:B------:R-:W-:Y:S02]  /*0540*/  FADD R13, -R13, R6 ;  /* 0x000000060d0d7221 */ /* 0x000fe40000000100 */
[----:B------:R-:W-:Y:S01]  /*0550*/  @!P0 FMUL R4, R4, 16777216 ;  /* 0x4b80000004048820 */ /* 0x000fe20000400000 */
[----:B---3--:R-:W-:Y:S01]  /*0560*/  FMUL R20, R20, R7 ;  /* 0x0000000714147220 */ /* 0x008fe20000400000 */
[----:B------:R-:W-:Y:S01]  /*0570*/  @!P6 FMUL R11, R11, 16777216 ;  /* 0x4b8000000b0be820 */ /* 0x000fe20000400000 */
[----:B-1----:R-:W-:-:S04]  /*0580*/  IMAD.WIDE R6, R3, 0x4, R22 ;  /* 0x0000000403067825 */ /* 0x002fc800078e0216 */
[----:B--2---:R-:W-:-:S04]  /*0590*/  IMAD.WIDE R8, R3, 0x4, R30 ;  /* 0x0000000403087825 */ /* 0x004fc800078e021e */
[----:B0-----:R-:W-:Y:S01]  /*05a0*/  FMUL R21, R21, R4 ;  /* 0x0000000415157220 */ /* 0x001fe20000400000 */
[----:B------:R-:W-:Y:S01]  /*05b0*/  FMUL R34, R34, R11 ;  /* 0x0000000b22227220 */ /* 0x000fe20000400000 */
[----:B------:R-:W2:Y:S04]  /*05c0*/  LDG.E.EL.128 R4, desc[UR4][R6.64] ;  /* 0x0000000406047981 */ /* 0x000ea8000c2e1d00 */
[----:B------:R-:W2:Y:S01]  /*05d0*/  LDG.E.EL.128 R8, desc[UR4][R8.64] ;  /* 0x0000000408087981 */ /* 0x000ea2000c2e1d00 */
[----:B------:R-:W-:-:S04]  /*05e0*/  IMAD.WIDE R28, R2, 0x4, R28 ;  /* 0x00000004021c7825 */ /* 0x000fc800078e021c */
[----:B------:R-:W-:Y:S01]  /*05f0*/  FADD R15, -R15, R26 ;  /* 0x0000001a0f0f7221 */ /* 0x000fe20000000100 */
[C---:B------:R-:W-:Y:S02]  /*0600*/  IMAD.WIDE R26, R2.reuse, 0x4, R30 ;  /* 0x00000004021a7825 */ /* 0x040fe400078e021e */
[----:B------:R-:W3:Y:S02]  /*0610*/  LDG.E.EL.128 R28, desc[UR4][R28.64] ;  /* 0x000000041c1c7981 */ /* 0x000ee4000c2e1d00 */
[----:B------:R-:W-:Y:S01]  /*0620*/  FMUL R25, R25, R16 ;  /* 0x0000001019197220 */ /* 0x000fe20000400000 */
[----:B------:R-:W-:-:S04]  /*0630*/  IMAD.WIDE R22, R2, 0x4, R22 ;  /* 0x0000000402167825 */ /* 0x000fc800078e0216 */
[----:B------:R-:W-:Y:S01]  /*0640*/  FMUL R20, R20, R17 ;  /* 0x0000001114147220 */ /* 0x000fe20000400000 */
[----:B------:R-:W-:Y:S01]  /*0650*/  FMUL R21, R21, R18 ;  /* 0x0000001215157220 */ /* 0x000fe20000400000 */
[----:B--2---:R-:W-:Y:S02]  /*0660*/  FFMA R4, R4, R25, R8 ;  /* 0x0000001904047223 */ /* 0x004fe40000000008 */
[----:B------:R-:W-:Y:S01]  /*0670*/  FFMA R5, R5, R20, R9 ;  /* 0x0000001405057223 */ /* 0x000fe20000000009 */
[----:B------:R-:W-:Y:S01]  /*0680*/  FFMA R6, R6, R21, R10 ;  /* 0x0000001506067223 */ /* 0x000fe2000000000a */
[----:B------:R-:W2:Y:S04]  /*0690*/  LDG.E.EL.128 R24, desc[UR4][R26.64] ;  /* 0x000000041a187981 */ /* 0x000ea8000c2e1d00 */
[----:B------:R-:W2:Y:S01]  /*06a0*/  LDG.E.EL.128 R20, desc[UR4][R22.64] ;  /* 0x0000000416147981 */ /* 0x000ea2000c2e1d00 */
[----:B---3--:R-:W-:-:S04]  /*06b0*/  FADD R2, R28, 9.9999997473787516356e-06 ;  /* 0x3727c5ac1c027421 */ /* 0x008fc80000000000 */
[----:B------:R-:W0:Y:S02]  /*06c0*/  MUFU.SQRT R8, R2 ;  /* 0x0000000200087308 */ /* 0x000e240000002000 */
[C---:B0-----:R-:W-:Y:S02]  /*06d0*/  FSETP.GT.AND P0, PT, R8.reuse, 8.50705917302346158658e+37, PT ;  /* 0x7e8000000800780b */ /* 0x041fe40003f04000 */
[----:B------:R-:W-:Y:S01]  /*06e0*/  FSETP.GEU.AND P1, PT, R8, 1.175494350822287508e-38, PT ;  /* 0x008000000800780b */ /* 0x000fe20003f2e000 */
[----:B------:R-:W-:-:S04]  /*06f0*/  FADD R29, R29, 9.9999997473787516356e-06 ;  /* 0x3727c5ac1d1d7421 */ /* 0x000fc80000000000 */
[----:B------:R-:W0:Y:S06]  /*0700*/  MUFU.SQRT R9, R29 ;  /* 0x0000001d00097308 */ /* 0x000e2c0000002000 */
[----:B------:R-:W-:-:S04]  /*0710*/  @P0 FMUL R8, R8, 0.25 ;  /* 0x3e80000008080820 */ /* 0x000fc80000400000 */
[----:B------:R-:W-:-:S04]  /*0720*/  @!P1 FMUL R8, R8, 16777216 ;  /* 0x4b80000008089820 */ /* 0x000fc80000400000 */
[----:B------:R-:W1:Y:S01]  /*0730*/  MUFU.RCP R3, R8 ;  /* 0x0000000800037308 */ /* 0x000e620000001000 */
[----:B------:R-:W-:Y:S01]  /*0740*/  FSEL R10, R32, 1, P0 ;  /* 0x3f800000200a7808 */ /* 0x000fe20000000000 */
[----:B------:R-:W-:Y:S01]  /*0750*/  FADD R30, R30, 9.9999997473787516356e-06 ;  /* 0x3727c5ac1e1e7421 */ /* 0x000fe20000000000 */
[----:B------:R-:W-:-:S03]  /*0760*/  FADD R31, R31, 9.9999997473787516356e-06 ;  /* 0x3727c5ac1f1f7421 */ /* 0x000fc60000000000 */
[----:B------:R-:W-:Y:S01]  /*0770*/  @!P1 FMUL R10, R10, 16777216 ;  /* 0x4b8000000a0a9820 */ /* 0x000fe20000400000 */
[C---:B0-----:R-:W-:Y:S01]  /*0780*/  FSETP.GT.AND P0, PT, R9.reuse, 8.50705917302346158658e+37, PT ;  /* 0x7e8000000900780b */ /* 0x041fe20003f04000 */
[----:B------:R-:W0:Y:S01]  /*0790*/  MUFU.SQRT R2, R30 ;  /* 0x0000001e00027308 */ /* 0x000e220000002000 */
[----:B------:R-:W-:Y:S01]  /*07a0*/  FSETP.GEU.AND P1, PT, R9, 1.175494350822287508e-38, PT ;  /* 0x008000000900780b */ /* 0x000fe20003f2e000 */
[----:B-1----:R-:W-:-:S06]  /*07b0*/  FMUL R3, R3, R10 ;  /* 0x0000000a03037220 */ /* 0x002fcc0000400000 */
[----:B------:R-:W1:Y:S01]  /*07c0*/  MUFU.SQRT R10, R31 ;  /* 0x0000001f000a7308 */ /* 0x000e620000002000 */
[----:B------:R-:W-:-:S03]  /*07d0*/  FSEL R8, R32, 1, P0 ;  /* 0x3f80000020087808 */ /* 0x000fc60000000000 */
[----:B------:R-:W-:Y:S01]  /*07e0*/  @P0 FMUL R9, R9, 0.25 ;  /* 0x3e80000009090820 */ /* 0x000fe20000400000 */
[----:B0-----:R-:W-:-:S03]  /*07f0*/  FSETP.GT.AND P0, PT, R2, 8.50705917302346158658e+37, PT ;  /* 0x7e8000000200780b */ /* 0x001fc60003f04000 */
[----:B------:R-:W-:Y:S01]  /*0800*/  @!P1 FMUL R9, R9, 16777216 ;  /* 0x4b80000009099820 */ /* 0x000fe20000400000 */
[----:B------:R-:W-:Y:S01]  /*0810*/  @!P1 FMUL R8, R8, 16777216 ;  /* 0x4b80000008089820 */ /* 0x000fe20000400000 */
[----:B------:R-:W-:Y:S02]  /*0820*/  FSETP.GEU.AND P2, PT, R2, 1.175494350822287508e-38, PT ;  /* 0x008000000200780b */ /* 0x000fe40003f4e000 */
[C---:B-1----:R-:W-:Y:S02]  /*0830*/  FSETP.GT.AND P1, PT, R10.reuse, 8.50705917302346158658e+37, PT ;  /* 0x7e8000000a00780b */ /* 0x042fe40003f24000 */
[----:B------:R-:W-:-:S04]  /*0840*/  FSETP.GEU.AND P3, PT, R10, 1.175494350822287508e-38, PT ;  /* 0x008000000a00780b */ /* 0x000fc80003f6e000 */
[----:B------:R-:W-:Y:S01]  /*0850*/  @P0 FMUL R2, R2, 0.25 ;  /* 0x3e80000002020820 */ /* 0x000fe20000400000 */
[----:B------:R-:W0:Y:S01]  /*0860*/  MUFU.RCP R9, R9 ;  /* 0x0000000900097308 */ /* 0x000e220000001000 */
[----:B------:R-:W-:-:S03]  /*0870*/  FMUL R3, R3, R12 ;  /* 0x0000000c03037220 */ /* 0x000fc60000400000 */
[----:B------:R-:W-:Y:S02]  /*0880*/  @!P2 FMUL R2, R2, 16777216 ;  /* 0x4b8000000202a820 */ /* 0x000fe40000400000 */
[----:B------:R-:W-:-:S04]  /*0890*/  @P1 FMUL R10, R10, 0.25 ;  /* 0x3e8000000a0a1820 */ /* 0x000fc80000400000 */
[----:B------:R-:W-:Y:S01]  /*08a0*/  @!P3 FMUL R10, R10, 16777216 ;  /* 0x4b8000000a0ab820 */ /* 0x000fe20000400000 */
[----:B------:R-:W-:Y:S01]  /*08b0*/  FMUL R34, R34, R19 ;  /* 0x0000001322227220 */ /* 0x000fe20000400000 */
[----:B------:R-:W1:Y:S03]  /*08c0*/  MUFU.RCP R2, R2 ;  /* 0x0000000200027308 */ /* 0x000e660000001000 */
[----:B------:R-:W-:Y:S01]  /*08d0*/  FFMA R7, R7, R34, R11 ;  /* 0x0000002207077223 */ /* 0x000fe2000000000b */
[C---:B------:R-:W-:Y:S02]  /*08e0*/  FSEL R11, R32.reuse, 1, P0 ;  /* 0x3f800000200b7808 */ /* 0x040fe40000000000 */
[----:B------:R-:W-:Y:S01]  /*08f0*/  FSEL R32, R32, 1, P1 ;  /* 0x3f80000020207808 */ /* 0x000fe20000800000 */
[----:B0-----:R-:W-:Y:S02]  /*0900*/  FMUL R8, R9, R8 ;  /* 0x0000000809087220 */ /* 0x001fe40000400000 */
[----:B------:R-:W-:-:S02]  /*0910*/  @!P2 FMUL R11, R11, 16777216 ;  /* 0x4b8000000b0ba820 */ /* 0x000fc40000400000 */
[----:B------:R-:W-:Y:S02]  /*0920*/  @!P3 FMUL R32, R32, 16777216 ;  /* 0x4b8000002020b820 */ /* 0x000fe40000400000 */
[----:B-1----:R-:W-:-:S04]  /*0930*/  FMUL R11, R2, R11 ;  /* 0x0000000b020b7220 */ /* 0x002fc80000400000 */
[----:B------:R-:W-:Y:S01]  /*0940*/  FMUL R11, R11, R14 ;  /* 0x0000000e0b0b7220 */ /* 0x000fe20000400000 */
[C---:B------:R-:W-:Y:S02]  /*0950*/  FSETP.GEU.AND P6, PT, R7.reuse, RZ, PT ;  /* 0x000000ff0700720b */ /* 0x040fe40003fce000 */
[----:B------:R-:W-:Y:S02]  /*0960*/  FSETP.GEU.AND P0, PT, R6, RZ, PT ;  /* 0x000000ff0600720b */ /* 0x000fe40003f0e000 */
[----:B------:R-:W-:Y:S02]  /*0970*/  SEL R7, R7, RZ, P6 ;  /* 0x000000ff07077207 */ /* 0x000fe40003000000 */
[----:B------:R-:W-:Y:S02]  /*0980*/  FSETP.GEU.AND P1, PT, R5, RZ, PT ;  /* 0x000000ff0500720b */ /* 0x000fe40003f2e000 */
[----:B------:R-:W-:Y:S02]  /*0990*/  FSETP.GEU.AND P2, PT, R4, RZ, PT ;  /* 0x000000ff0400720b */ /* 0x000fe40003f4e000 */
[----:B------:R-:W-:-:S02]  /*09a0*/  SEL R6, R6, RZ, P0 ;  /* 0x000000ff06067207 */ /* 0x000fc40000000000 */
[----:B------:R-:W-:Y:S02]  /*09b0*/  SEL R5, R5, RZ, P1 ;  /* 0x000000ff05057207 */ /* 0x000fe40000800000 */
[----:B------:R-:W-:Y:S01]  /*09c0*/  SEL R4, R4, RZ, P2 ;  /* 0x000000ff04047207 */ /* 0x000fe20001000000 */
[----:B--2---:R-:W-:Y:S02]  /*09d0*/  FFMA R20, R20, R3, R24 ;  /* 0x0000000314147223 */ /* 0x004fe40000000018 */
[----:B------:R-:W0:Y:S01]  /*09e0*/  MUFU.RCP R3, R10 ;  /* 0x0000000a00037308 */ /* 0x000e220000001000 */
[----:B------:R-:W-:Y:S02]  /*09f0*/  FMUL R24, R8, R13 ;  /* 0x0000000d08187220 */ /* 0x000fe40000400000 */
[----:B------:R-:W1:Y:S01]  /*0a00*/  LDC.64 R8, c[0x0][0x240] ;  /* 0x00009000ff087b82 */ /* 0x000e620000000a00 */
[----:B0-----:R-:W-:-:S07]  /*0a10*/  FMUL R32, R3, R32 ;  /* 0x0000002003207220 */ /* 0x001fce0000400000 */
[----:B------:R-:W0:Y:S01]  /*0a20*/  LDC.64 R2, c[0x0][0x248] ;  /* 0x00009200ff027b82 */ /* 0x000e220000000a00 */
[----:B------:R-:W-:Y:S01]  /*0a30*/  FMUL R32, R32, R15 ;  /* 0x0000000f20207220 */ /* 0x000fe20000400000 */
[----:B------:R-:W-:Y:S01]  /*0a40*/  FFMA R21, R21, R24, R25 ;  /* 0x0000001815157223 */ /* 0x000fe20000000019 */
[----:B------:R-:W-:Y:S02]  /*0a50*/  FFMA R26, R22, R11, R26 ;  /* 0x0000000b161a7223 */ /* 0x000fe4000000001a */
[----:B------:R-:W-:Y:S01]  /*0a60*/  FFMA R27, R23, R32, R27 ;  /* 0x00000020171b7223 */ /* 0x000fe2000000001b */
[----:B------:R-:W-:Y:S02]  /*0a70*/  FSETP.GEU.AND P5, PT, R20, RZ, PT ;  /* 0x000000ff1400720b */ /* 0x000fe40003fae000 */
[----:B------:R-:W-:Y:S02]  /*0a80*/  FSETP.GEU.AND P3, PT, R26, RZ, PT ;  /* 0x000000ff1a00720b */ /* 0x000fe40003f6e000 */
[----:B------:R-:W-:-:S02]  /*0a90*/  FSETP.GEU.AND P4, PT, R21, RZ, PT ;  /* 0x000000ff1500720b */ /* 0x000fc40003f8e000 */
[----:B------:R-:W-:Y:S01]  /*0aa0*/  FSETP.GEU.AND P6, PT, R27, RZ, PT ;  /* 0x000000ff1b00720b */ /* 0x000fe20003fce000 */
[----:B-1----:R-:W-:Y:S01]  /*0ab0*/  IMAD.WIDE R22, R0, 0x4, R8 ;  /* 0x0000000400167825 */ /* 0x002fe200078e0208 */
[----:B------:R-:W-:Y:S02]  /*0ac0*/  SEL R10, R26, RZ, P3 ;  /* 0x000000ff1a0a7207 */ /* 0x000fe40001800000 */
[----:B------:R-:W-:Y:S02]  /*0ad0*/  SEL R9, R21, RZ, P4 ;  /* 0x000000ff15097207 */ /* 0x000fe40002000000 */
[----:B------:R-:W-:Y:S02]  /*0ae0*/  SEL R8, R20, RZ, P5 ;  /* 0x000000ff14087207 */ /* 0x000fe40002800000 */
[----:B------:R-:W-:Y:S01]  /*0af0*/  SEL R11, R27, RZ, P6 ;  /* 0x000000ff1b0b7207 */ /* 0x000fe20003000000 */
[----:B0-----:R-:W-:Y:S01]  /*0b00*/  IMAD.WIDE R2, R0, 0x4, R2 ;  /* 0x0000000400027825 */ /* 0x001fe200078e0202 */
[----:B------:R-:W-:Y:S04]  /*0b10*/  STG.E.128 desc[UR4][R22.64], R4 ;  /* 0x0000000416007986 */ /* 0x000fe8000c101d04 */
[----:B------:R-:W-:Y:S04]  /*0b20*/  STG.E.128 desc[UR4][R22.64+0x800], R8 ;  /* 0x0008000816007986 */ /* 0x000fe8000c101d04 */
[----:B------:R-:W-:Y:S04]  /*0b30*/  STG.E.128 desc[UR4][R2.64], R16 ;  /* 0x0000001002007986 */ /* 0x000fe8000c101d04 */
[----:B------:R-:W-:Y:S01]  /*0b40*/  STG.E.128 desc[UR4][R2.64+0x800], R12 ;  /* 0x0008000c02007986 */ /* 0x000fe2000c101d04 */
[----:B------:R-:W-:Y:S05]  /*0b50*/  EXIT ;  /* 0x000000000000794d */ /* 0x000fea0003800000 */
.L_x_0:
[----:B------:R-:W-:-:S00]  /*0b60*/  BRA `(.L_x_0) ;  /* 0xfffffffc00fc7947 */ /* 0x000fc0000383ffff */
[----:B------:R-:W-:-:S00]  /*0b70*/  NOP ;  /* 0x0000000000007918 */ /* 0x000fc00000000000 */
        /* <DEDUP_REMOVED lines=8> */
.L_x_1:


//--------------------- .nv.global.init           --------------------------
	.section	.nv.global.init,"aw",@progbits
.nv.global.init:
	.type		_$_str,@object
	.size		_$_str,(_$_str_$_2 - _$_str)
_$_str:
        /*0000*/ 	.byte	0x5f, 0x5f, 0x43, 0x55, 0x44, 0x41, 0x5f, 0x46, 0x54, 0x5a, 0x00
	.type		_$_str_$_2,@object
	.size		_$_str_$_2,(.L_1 - _$_str_$_2)
_$_str_$_2:
        /*000b*/ 	.byte	0x5f, 0x5f, 0x43, 0x55, 0x44, 0x41, 0x5f, 0x50, 0x52, 0x45, 0x43, 0x5f, 0x53, 0x51, 0x52, 0x54
        /*001b*/ 	.byte	0x00
.L_1:


//--------------------- .nv.constant0.triton_poi_fused__native_batch_norm_legit_no_training_add_native_batch_norm_backward_relu_17 --------------------------
	.section	.nv.constant0.triton_poi_fused__native_batch_norm_legit_no_training_add_native_batch_norm_backward_relu_17,"a",@progbits
	.sectionflags	@""
	.align	4
.nv.constant0.triton_poi_fused__native_batch_norm_legit_no_training_add_native_batch_norm_backward_relu_17:
	.zero		596
